//
// Generated by NVIDIA NVVM Compiler
//
// Compiler Build ID: CL-36424714
// Cuda compilation tools, release 13.0, V13.0.88
// Based on NVVM 20.0.0
//

.version 9.0
.target sm_100
.address_size 64

	// .globl	_Z9add_blockPiS_S_
.extern .func  (.param .b32 func_retval0) vprintf
(
	.param .b64 vprintf_param_0,
	.param .b64 vprintf_param_1
)
;
.global .align 1 .b8 $str[4] = {37, 100, 10};

.visible .entry _Z9add_blockPiS_S_(
	.param .u64 .ptr .align 1 _Z9add_blockPiS_S__param_0,
	.param .u64 .ptr .align 1 _Z9add_blockPiS_S__param_1,
	.param .u64 .ptr .align 1 _Z9add_blockPiS_S__param_2
)
{
	.local .align 8 .b8 	__local_depot0[8];
	.reg .b64 	%SP;
	.reg .b64 	%SPL;
	.reg .b32 	%r<7>;
	.reg .b64 	%rd<15>;

	mov.u64 	%SPL, __local_depot0;
	cvta.local.u64 	%SP, %SPL;
	ld.param.u64 	%rd1, [_Z9add_blockPiS_S__param_0];
	ld.param.u64 	%rd2, [_Z9add_blockPiS_S__param_1];
	ld.param.u64 	%rd3, [_Z9add_blockPiS_S__param_2];
	cvta.to.global.u64 	%rd4, %rd1;
	cvta.to.global.u64 	%rd5, %rd3;
	cvta.to.global.u64 	%rd6, %rd2;
	add.u64 	%rd7, %SP, 0;
	add.u64 	%rd8, %SPL, 0;
	mov.u32 	%r1, %ctaid.x;
	st.local.u32 	[%rd8], %r1;
	mov.u64 	%rd9, $str;
	cvta.global.u64 	%rd10, %rd9;
	{ // callseq 0, 0
	.param .b64 param0;
	st.param.b64 	[param0], %rd10;
	.param .b64 param1;
	st.param.b64 	[param1], %rd7;
	.param .b32 retval0;
	call.uni (retval0), 
	vprintf, 
	(
	param0, 
	param1
	);
	ld.param.b32 	%r2, [retval0];
	} // callseq 0
	mul.wide.u32 	%rd11, %r1, 4;
	add.s64 	%rd12, %rd6, %rd11;
	ld.global.u32 	%r4, [%rd12];
	add.s64 	%rd13, %rd5, %rd11;
	ld.global.u32 	%r5, [%rd13];
	add.s32 	%r6, %r5, %r4;
	add.s64 	%rd14, %rd4, %rd11;
	st.global.u32 	[%rd14], %r6;
	ret;

}
	// .globl	_Z10add_threadPiS_S_
.visible .entry _Z10add_threadPiS_S_(
	.param .u64 .ptr .align 1 _Z10add_threadPiS_S__param_0,
	.param .u64 .ptr .align 1 _Z10add_threadPiS_S__param_1,
	.param .u64 .ptr .align 1 _Z10add_threadPiS_S__param_2
)
{
	.reg .b32 	%r<5>;
	.reg .b64 	%rd<11>;

	ld.param.u64 	%rd1, [_Z10add_threadPiS_S__param_0];
	ld.param.u64 	%rd2, [_Z10add_threadPiS_S__param_1];
	ld.param.u64 	%rd3, [_Z10add_threadPiS_S__param_2];
	cvta.to.global.u64 	%rd4, %rd1;
	cvta.to.global.u64 	%rd5, %rd3;
	cvta.to.global.u64 	%rd6, %rd2;
	mov.u32 	%r1, %tid.x;
	mul.wide.u32 	%rd7, %r1, 4;
	add.s64 	%rd8, %rd6, %rd7;
	ld.global.u32 	%r2, [%rd8];
	add.s64 	%rd9, %rd5, %rd7;
	ld.global.u32 	%r3, [%rd9];
	add.s32 	%r4, %r3, %r2;
	add.s64 	%rd10, %rd4, %rd7;
	st.global.u32 	[%rd10], %r4;
	ret;

}


// ===== COMPILED SASS (sm_100) =====

	.target	sm_100

	.elftype	@"ET_EXEC"


//--------------------- .note.nv.tkinfo           --------------------------
	.section	.note.nv.tkinfo,"",@"SHT_NOTE"
	.sectionflags	@"SHF_NOTE_NV_TKINFO"
	.tkinfo
        /*0018*/ 	.word	0x00000002
        /*0030*/ 	.string	""
        /*0030*/ 	.string	"ptxas"
        /*0030*/ 	.string	"Cuda compilation tools, release 13.0, V13.0.88"
        /*0030*/ 	.string	"Build cuda_13.0.r13.0/compiler.36424714_0"
        /*0030*/ 	.string	"-arch sm_100 -m 64 "



//--------------------- .note.nv.cuinfo           --------------------------
	.section	.note.nv.cuinfo,"",@"SHT_NOTE"
	.sectionflags	@"SHF_NOTE_NV_CUINFO"
        /*0018*/ 	.short	0x0002
        /*001a*/ 	.short	0x0064
        /*001c*/ 	.short	0x0082
	.zero		2


//--------------------- .nv.info                  --------------------------
	.section	.nv.info,"",@"SHT_CUDA_INFO"
	.align	4


	//----- nvinfo : EIATTR_REGCOUNT
	.align		4
        /*0000*/ 	.byte	0x04, 0x2f
        /*0002*/ 	.short	(.L_2 - .L_1)
	.align		4
.L_1:
        /*0004*/ 	.word	index@(_Z9add_blockPiS_S_)
        /*0008*/ 	.word	0x00000018


	//----- nvinfo : EIATTR_FRAME_SIZE
	.align		4
.L_2:
        /*000c*/ 	.byte	0x04, 0x11
        /*000e*/ 	.short	(.L_4 - .L_3)
	.align		4
.L_3:
        /*0010*/ 	.word	index@(_Z9add_blockPiS_S_)
        /*0014*/ 	.word	0x00000008


	//----- nvinfo : EIATTR_REGCOUNT
	.align		4
.L_4:
        /*0018*/ 	.byte	0x04, 0x2f
        /*001a*/ 	.short	(.L_6 - .L_5)
	.align		4
.L_5:
        /*001c*/ 	.word	index@(_Z10add_threadPiS_S_)
        /*0020*/ 	.word	0x0000000c


	//----- nvinfo : EIATTR_FRAME_SIZE
	.align		4
.L_6:
        /*0024*/ 	.byte	0x04, 0x11
        /*0026*/ 	.short	(.L_8 - .L_7)
	.align		4
.L_7:
        /*0028*/ 	.word	index@(_Z10add_threadPiS_S_)
        /*002c*/ 	.word	0x00000000


	//----- nvinfo : EIATTR_MIN_STACK_SIZE
	.align		4
.L_8:
        /*0030*/ 	.byte	0x04, 0x12
        /*0032*/ 	.short	(.L_10 - .L_9)
	.align		4
.L_9:
        /*0034*/ 	.word	index@(_Z10add_threadPiS_S_)
        /*0038*/ 	.word	0x00000000


	//----- nvinfo : EIATTR_MIN_STACK_SIZE
	.align		4
.L_10:
        /*003c*/ 	.byte	0x04, 0x12
        /*003e*/ 	.short	(.L_12 - .L_11)
	.align		4
.L_11:
        /*0040*/ 	.word	index@(_Z9add_blockPiS_S_)
        /*0044*/ 	.word	0x00000008
.L_12:


//--------------------- .nv.compat                --------------------------
	.section	.nv.compat,"",@"SHT_CUDA_COMPAT_INFO"
	.align	4
        /*0000*/ 	.byte	0x02, 0x09, 0x00, 0x00, 0x02, 0x02, 0x01, 0x00, 0x02, 0x05, 0x05, 0x00, 0x03, 0x07, 0x01, 0x01
        /*0010*/ 	.byte	0x02, 0x03, 0x00, 0x00, 0x02, 0x06, 0x01, 0x00, 0x04, 0x0b, 0x08, 0x00, 0x09, 0x00, 0x00, 0x00
        /*0020*/ 	.byte	0x00, 0x00, 0x00, 0x00


//--------------------- .nv.info._Z10add_threadPiS_S_ --------------------------
	.section	.nv.info._Z10add_threadPiS_S_,"",@"SHT_CUDA_INFO"
	.sectionflags	@""
	.align	4


	//----- nvinfo : EIATTR_CUDA_API_VERSION
	.align		4
        /*0000*/ 	.byte	0x04, 0x37
        /*0002*/ 	.short	(.L_14 - .L_13)
.L_13:
        /*0004*/ 	.word	0x00000082


	//----- nvinfo : EIATTR_KPARAM_INFO
	.align		4
.L_14:
        /*0008*/ 	.byte	0x04, 0x17
        /*000a*/ 	.short	(.L_16 - .L_15)
.L_15:
        /*000c*/ 	.word	0x00000000
        /*0010*/ 	.short	0x0002
        /*0012*/ 	.short	0x0010
        /*0014*/ 	.byte	0x00, 0xf5, 0x21, 0x00


	//----- nvinfo : EIATTR_KPARAM_INFO
	.align		4
.L_16:
        /*0018*/ 	.byte	0x04, 0x17
        /*001a*/ 	.short	(.L_18 - .L_17)
.L_17:
        /*001c*/ 	.word	0x00000000
        /*0020*/ 	.short	0x0001
        /*0022*/ 	.short	0x0008
        /*0024*/ 	.byte	0x00, 0xf5, 0x21, 0x00


	//----- nvinfo : EIATTR_KPARAM_INFO
	.align		4
.L_18:
        /*0028*/ 	.byte	0x04, 0x17
        /*002a*/ 	.short	(.L_20 - .L_19)
.L_19:
        /*002c*/ 	.word	0x00000000
        /*0030*/ 	.short	0x0000
        /*0032*/ 	.short	0x0000
        /*0034*/ 	.byte	0x00, 0xf5, 0x21, 0x00


	//----- nvinfo : EIATTR_SPARSE_MMA_MASK
	.align		4
.L_20:
        /*0038*/ 	.byte	0x03, 0x50
        /*003a*/ 	.short	0x0000


	//----- nvinfo : EIATTR_MAXREG_COUNT
	.align		4
        /*003c*/ 	.byte	0x03, 0x1b
        /*003e*/ 	.short	0x00ff


	//----- nvinfo : EIATTR_MERCURY_ISA_VERSION
	.align		4
        /*0040*/ 	.byte	0x03, 0x5f
        /*0042*/ 	.short	0x0101


	//----- nvinfo : EIATTR_VRC_CTA_INIT_COUNT
	.align		4
        /*0044*/ 	.byte	0x02, 0x4a
	.zero		1
	.zero		1


	//----- nvinfo : EIATTR_EXIT_INSTR_OFFSETS
	.align		4
        /*0048*/ 	.byte	0x04, 0x1c
        /*004a*/ 	.short	(.L_22 - .L_21)


	//   ....[0]....
.L_21:
        /*004c*/ 	.word	0x000000d0


	//----- nvinfo : EIATTR_CBANK_PARAM_SIZE
	.align		4
.L_22:
        /*0050*/ 	.byte	0x03, 0x19
        /*0052*/ 	.short	0x0018


	//----- nvinfo : EIATTR_PARAM_CBANK
	.align		4
        /*0054*/ 	.byte	0x04, 0x0a
        /*0056*/ 	.short	(.L_24 - .L_23)
	.align		4
.L_23:
        /*0058*/ 	.word	index@(.nv.constant0._Z10add_threadPiS_S_)
        /*005c*/ 	.short	0x0380
        /*005e*/ 	.short	0x0018


	//----- nvinfo : EIATTR_SW_WAR
	.align		4
.L_24:
        /*0060*/ 	.byte	0x04, 0x36
        /*0062*/ 	.short	(.L_26 - .L_25)
.L_25:
        /*0064*/ 	.word	0x00000008
.L_26:


//--------------------- .nv.info._Z9add_blockPiS_S_ --------------------------
	.section	.nv.info._Z9add_blockPiS_S_,"",@"SHT_CUDA_INFO"
	.sectionflags	@""
	.align	4


	//----- nvinfo : EIATTR_CUDA_API_VERSION
	.align		4
        /*0000*/ 	.byte	0x04, 0x37
        /*0002*/ 	.short	(.L_28 - .L_27)
.L_27:
        /*0004*/ 	.word	0x00000082


	//----- nvinfo : EIATTR_KPARAM_INFO
	.align		4
.L_28:
        /*0008*/ 	.byte	0x04, 0x17
        /*000a*/ 	.short	(.L_30 - .L_29)
.L_29:
        /*000c*/ 	.word	0x00000000
        /*0010*/ 	.short	0x0002
        /*0012*/ 	.short	0x0010
        /*0014*/ 	.byte	0x00, 0xf5, 0x21, 0x00


	//----- nvinfo : EIATTR_KPARAM_INFO
	.align		4
.L_30:
        /*0018*/ 	.byte	0x04, 0x17
        /*001a*/ 	.short	(.L_32 - .L_31)
.L_31:
        /*001c*/ 	.word	0x00000000
        /*0020*/ 	.short	0x0001
        /*0022*/ 	.short	0x0008
        /*0024*/ 	.byte	0x00, 0xf5, 0x21, 0x00


	//----- nvinfo : EIATTR_KPARAM_INFO
	.align		4
.L_32:
        /*0028*/ 	.byte	0x04, 0x17
        /*002a*/ 	.short	(.L_34 - .L_33)
.L_33:
        /*002c*/ 	.word	0x00000000
        /*0030*/ 	.short	0x0000
        /*0032*/ 	.short	0x0000
        /*0034*/ 	.byte	0x00, 0xf5, 0x21, 0x00


	//----- nvinfo : EIATTR_SPARSE_MMA_MASK
	.align		4
.L_34:
        /*0038*/ 	.byte	0x03, 0x50
        /*003a*/ 	.short	0x0000


	//----- nvinfo : EIATTR_MAXREG_COUNT
	.align		4
        /*003c*/ 	.byte	0x03, 0x1b
        /*003e*/ 	.short	0x00ff


	//----- nvinfo : EIATTR_EXTERNS
	.align		4
        /*0040*/ 	.byte	0x04, 0x0f
        /*0042*/ 	.short	(.L_36 - .L_35)


	//   ....[0]....
	.align		4
.L_35:
        /*0044*/ 	.word	index@(vprintf)


	//----- nvinfo : EIATTR_MERCURY_ISA_VERSION
	.align		4
.L_36:
        /*0048*/ 	.byte	0x03, 0x5f
        /*004a*/ 	.short	0x0101


	//----- nvinfo : EIATTR_VRC_CTA_INIT_COUNT
	.align		4
        /*004c*/ 	.byte	0x02, 0x4a
	.zero		1
	.zero		1


	//----- nvinfo : EIATTR_SYSCALL_OFFSETS
	.align		4
        /*0050*/ 	.byte	0x04, 0x46
        /*0052*/ 	.short	(.L_38 - .L_37)


	//   ....[0]....
.L_37:
        /*0054*/ 	.word	0x000000f0


	//----- nvinfo : EIATTR_EXIT_INSTR_OFFSETS
	.align		4
.L_38:
        /*0058*/ 	.byte	0x04, 0x1c
        /*005a*/ 	.short	(.L_40 - .L_39)


	//   ....[0]....
.L_39:
        /*005c*/ 	.word	0x000001a0


	//----- nvinfo : EIATTR_CBANK_PARAM_SIZE
	.align		4
.L_40:
        /*0060*/ 	.byte	0x03, 0x19
        /*0062*/ 	.short	0x0018


	//----- nvinfo : EIATTR_PARAM_CBANK
	.align		4
        /*0064*/ 	.byte	0x04, 0x0a
        /*0066*/ 	.short	(.L_42 - .L_41)
	.align		4
.L_41:
        /*0068*/ 	.word	index@(.nv.constant0._Z9add_blockPiS_S_)
        /*006c*/ 	.short	0x0380
        /*006e*/ 	.short	0x0018


	//----- nvinfo : EIATTR_SW_WAR
	.align		4
.L_42:
        /*0070*/ 	.byte	0x04, 0x36
        /*0072*/ 	.short	(.L_44 - .L_43)
.L_43:
        /*0074*/ 	.word	0x00000008
.L_44:


//--------------------- .nv.callgraph             --------------------------
	.section	.nv.callgraph,"",@"SHT_CUDA_CALLGRAPH"
	.align	4
	.sectionentsize	8
	.align		4
        /*0000*/ 	.word	0x00000000
	.align		4
        /*0004*/ 	.word	0xffffffff
	.align		4
        /*0008*/ 	.word	index@(_Z9add_blockPiS_S_)
	.align		4
        /*000c*/ 	.word	index@(vprintf)
	.align		4
        /*0010*/ 	.word	0x00000000
	.align		4
        /*0014*/ 	.word	0xfffffffe
	.align		4
        /*0018*/ 	.word	0x00000000
	.align		4
        /*001c*/ 	.word	0xfffffffd
	.align		4
        /*0020*/ 	.word	0x00000000
	.align		4
        /*0024*/ 	.word	0xfffffffc


//--------------------- .nv.constant4             --------------------------
	.section	.nv.constant4,"a",@progbits
	.align	8
	.align		8
.nv.constant4:
        /*0000*/ 	.dword	$str
	.align		8
        /*0008*/ 	.dword	vprintf


//--------------------- .text._Z10add_threadPiS_S_ --------------------------
	.section	.text._Z10add_threadPiS_S_,"ax",@progbits
	.align	128
        .global         _Z10add_threadPiS_S_
        .type           _Z10add_threadPiS_S_,@function
        .size           _Z10add_threadPiS_S_,(.L_x_3 - _Z10add_threadPiS_S_)
        .other          _Z10add_threadPiS_S_,@"STO_CUDA_ENTRY STV_DEFAULT"
_Z10add_threadPiS_S_:
.text._Z10add_threadPiS_S_:
[----:B------:R-:W-:Y:S01]  /*0000*/  LDC R1, c[0x0][0x37c] ;  /* 0x0000df00ff017b82 */ /* 0x000fe20000000800 */
[----:B------:R-:W0:Y:S07]  /*0010*/  S2R R9, SR_TID.X ;  /* 0x0000000000097919 */ /* 0x000e2e0000002100 */
[----:B------:R-:W0:Y:S01]  /*0020*/  LDC.64 R2, c[0x0][0x388] ;  /* 0x0000e200ff027b82 */ /* 0x000e220000000a00 */
[----:B------:R-:W1:Y:S07]  /*0030*/  LDCU.64 UR4, c[0x0][0x358] ;  /* 0x00006b00ff0477ac */ /* 0x000e6e0008000a00 */
[----:B------:R-:W2:Y:S08]  /*0040*/  LDC.64 R4, c[0x0][0x390] ;  /* 0x0000e400ff047b82 */ /* 0x000eb00000000a00 */
[----:B------:R-:W3:Y:S01]  /*0050*/  LDC.64 R6, c[0x0][0x380] ;  /* 0x0000e000ff067b82 */ /* 0x000ee20000000a00 */
[----:B0-----:R-:W-:-:S04]  /*0060*/  IMAD.WIDE.U32 R2, R9, 0x4, R2 ;  /* 0x0000000409027825 */ /* 0x001fc800078e0002 */
[C---:B--2---:R-:W-:Y:S02]  /*0070*/  IMAD.WIDE.U32 R4, R9.reuse, 0x4, R4 ;  /* 0x0000000409047825 */ /* 0x044fe400078e0004 */
[----:B-1----:R-:W2:Y:S04]  /*0080*/  LDG.E R2, desc[UR4][R2.64] ;  /* 0x0000000402027981 */ /* 0x002ea8000c1e1900 */
[----:B------:R-:W2:Y:S01]  /*0090*/  LDG.E R5, desc[UR4][R4.64] ;  /* 0x0000000404057981 */ /* 0x000ea2000c1e1900 */
[----:B---3--:R-:W-:Y:S01]  /*00a0*/  IMAD.WIDE.U32 R6, R9, 0x4, R6 ;  /* 0x0000000409067825 */ /* 0x008fe200078e0006 */
[----:B--2---:R-:W-:-:S05]  /*00b0*/  IADD3 R9, PT, PT, R2, R5, RZ ;  /* 0x0000000502097210 */ /* 0x004fca0007ffe0ff */
[----:B------:R-:W-:Y:S01]  /*00c0*/  STG.E desc[UR4][R6.64], R9 ;  /* 0x0000000906007986 */ /* 0x000fe2000c101904 */
[----:B------:R-:W-:Y:S05]  /*00d0*/  EXIT ;  /* 0x000000000000794d */ /* 0x000fea0003800000 */
.L_x_0:
[----:B------:R-:W-:-:S00]  /*00e0*/  BRA `(.L_x_0) ;  /* 0xfffffffc00fc7947 */ /* 0x000fc0000383ffff */
[----:B------:R-:W-:-:S00]  /*00f0*/  NOP ;  /* 0x0000000000007918 */ /* 0x000fc00000000000 */
        /* <DEDUP_REMOVED lines=8> */
.L_x_3:


//--------------------- .text._Z9add_blockPiS_S_  --------------------------
	.section	.text._Z9add_blockPiS_S_,"ax",@progbits
	.align	128
        .global         _Z9add_blockPiS_S_
        .type           _Z9add_blockPiS_S_,@function
        .size           _Z9add_blockPiS_S_,(.L_x_4 - _Z9add_blockPiS_S_)
        .other          _Z9add_blockPiS_S_,@"STO_CUDA_ENTRY STV_DEFAULT"
_Z9add_blockPiS_S_:
.text._Z9add_blockPiS_S_:
[----:B------:R-:W0:Y:S01]  /*0000*/  LDC R1, c[0x0][0x37c] ;  /* 0x0000df00ff017b82 */ /* 0x000e220000000800 */
[----:B------:R-:W1:Y:S01]  /*0010*/  S2R R2, SR_CTAID.X ;  /* 0x0000000000027919 */ /* 0x000e620000002500 */
[----:B0-----:R-:W-:Y:S01]  /*0020*/  IADD3 R1, PT, PT, R1, -0x8, RZ ;  /* 0xfffffff801017810 */ /* 0x001fe20007ffe0ff */
[----:B------:R-:W0:Y:S01]  /*0030*/  LDCU UR4, c[0x0][0x2f8] ;  /* 0x00005f00ff0477ac */ /* 0x000e220008000800 */
[----:B------:R-:W-:Y:S01]  /*0040*/  MOV R0, 0x8 ;  /* 0x0000000800007802 */ /* 0x000fe20000000f00 */
[----:B------:R-:W2:Y:S03]  /*0050*/  LDCU.64 UR6, c[0x4][URZ] ;  /* 0x01000000ff0677ac */ /* 0x000ea60008000a00 */
[----:B------:R3:W4:Y:S01]  /*0060*/  LDC.64 R8, c[0x4][R0] ;  /* 0x0100000000087b82 */ /* 0x0007220000000a00 */
[----:B------:R-:W5:Y:S01]  /*0070*/  LDCU UR5, c[0x0][0x2fc] ;  /* 0x00005f80ff0577ac */ /* 0x000f620008000800 */
[----:B------:R-:W1:Y:S01]  /*0080*/  LDCU.64 UR36, c[0x0][0x358] ;  /* 0x00006b00ff2477ac */ /* 0x000e620008000a00 */
[----:B0-----:R-:W-:-:S02]  /*0090*/  IADD3 R6, P0, PT, R1, UR4, RZ ;  /* 0x0000000401067c10 */ /* 0x001fc4000ff1e0ff */
[----:B--2---:R-:W-:Y:S01]  /*00a0*/  MOV R4, UR6 ;  /* 0x0000000600047c02 */ /* 0x004fe20008000f00 */
[----:B------:R-:W-:Y:S01]  /*00b0*/  IMAD.U32 R5, RZ, RZ, UR7 ;  /* 0x00000007ff057e24 */ /* 0x000fe2000f8e00ff */
[----:B-----5:R-:W-:Y:S01]  /*00c0*/  IADD3.X R7, PT, PT, RZ, UR5, RZ, P0, !PT ;  /* 0x00000005ff077c10 */ /* 0x020fe200087fe4ff */
[----:B-1----:R3:W-:Y:S08]  /*00d0*/  STL [R1], R2 ;  /* 0x0000000201007387 */ /* 0x0027f00000100800 */
[----:B------:R-:W-:-:S07]  /*00e0*/  LEPC R20, `(.L_x_1) ;  /* 0x000000001014794e */ /* 0x000fce0000000000 */
[----:B---34-:R-:W-:Y:S05]  /*00f0*/  CALL.ABS.NOINC R8 ;  /* 0x0000000008007343 */ /* 0x018fea0003c00000 */
.L_x_1:
[----:B------:R-:W0:Y:S08]  /*0100*/  LDC.64 R4, c[0x0][0x388] ;  /* 0x0000e200ff047b82 */ /* 0x000e300000000a00 */
[----:B------:R-:W1:Y:S08]  /*0110*/  LDC.64 R6, c[0x0][0x390] ;  /* 0x0000e400ff067b82 */ /* 0x000e700000000a00 */
[----:B------:R-:W2:Y:S01]  /*0120*/  LDC.64 R8, c[0x0][0x380] ;  /* 0x0000e000ff087b82 */ /* 0x000ea20000000a00 */
[----:B0-----:R-:W-:-:S06]  /*0130*/  IMAD.WIDE.U32 R4, R2, 0x4, R4 ;  /* 0x0000000402047825 */ /* 0x001fcc00078e0004 */
[----:B------:R-:W3:Y:S01]  /*0140*/  LDG.E R4, desc[UR36][R4.64] ;  /* 0x0000002404047981 */ /* 0x000ee2000c1e1900 */
[----:B-1----:R-:W-:-:S06]  /*0150*/  IMAD.WIDE.U32 R6, R2, 0x4, R6 ;  /* 0x0000000402067825 */ /* 0x002fcc00078e0006 */
[----:B------:R-:W3:Y:S01]  /*0160*/  LDG.E R7, desc[UR36][R6.64] ;  /* 0x0000002406077981 */ /* 0x000ee2000c1e1900 */
[----:B--2---:R-:W-:-:S04]  /*0170*/  IMAD.WIDE.U32 R2, R2, 0x4, R8 ;  /* 0x0000000402027825 */ /* 0x004fc800078e0008 */
[----:B---3--:R-:W-:-:S05]  /*0180*/  IMAD.IADD R9, R4, 0x1, R7 ;  /* 0x0000000104097824 */ /* 0x008fca00078e0207 */
[----:B------:R-:W-:Y:S01]  /*0190*/  STG.E desc[UR36][R2.64], R9 ;  /* 0x0000000902007986 */ /* 0x000fe2000c101924 */
[----:B------:R-:W-:Y:S05]  /*01a0*/  EXIT ;  /* 0x000000000000794d */ /* 0x000fea0003800000 */
.L_x_2:
        /* <DEDUP_REMOVED lines=13> */
.L_x_4:


//--------------------- .nv.global.init           --------------------------
	.section	.nv.global.init,"aw",@progbits
.nv.global.init:
	.type		$str,@object
	.size		$str,(.L_0 - $str)
$str:
        /*0000*/ 	.byte	0x25, 0x64, 0x0a, 0x00
.L_0:


//--------------------- .nv.shared.reserved.0     --------------------------
	.section	.nv.shared.reserved.0,"aw",@nobits
	.weak		__nv_reservedSMEM_offset_0_alias
	.size		__nv_reservedSMEM_offset_0_alias, 0, 64
	.other		__nv_reservedSMEM_offset_0_alias,@"STO_CUDA_RESERVED_SHARED STV_DEFAULT"
__nv_reservedSMEM_offset_0_alias:
	.zero		0
	.zero		64


//--------------------- .nv.constant0._Z10add_threadPiS_S_ --------------------------
	.section	.nv.constant0._Z10add_threadPiS_S_,"a",@progbits
	.sectionflags	@""
	.align	4
.nv.constant0._Z10add_threadPiS_S_:
	.zero		920


//--------------------- .nv.constant0._Z9add_blockPiS_S_ --------------------------
	.section	.nv.constant0._Z9add_blockPiS_S_,"a",@progbits
	.sectionflags	@""
	.align	4
.nv.constant0._Z9add_blockPiS_S_:
	.zero		920


//--------------------- SYMBOLS --------------------------

	.type		.nv.reservedSmem.offset0,@object
	.size		.nv.reservedSmem.offset0,0x4
	.type		vprintf,@function
